	.headerflags	@"EF_CUDA_TEXMODE_UNIFIED EF_CUDA_64BIT_ADDRESS EF_CUDA_ACCELERATORS EF_CUDA_SM90 EF_CUDA_VIRTUAL_SM(EF_CUDA_SM90)"
	.elftype	@"ET_EXEC"


//--------------------- .nv.info                  --------------------------
	.section	.nv.info,"",@"SHT_CUDA_INFO"
	.align	4


	//----- nvinfo : EIATTR_REGCOUNT
	.align		4
        /*0000*/ 	.byte	0x04, 0x2f
        /*0002*/ 	.short	(.L_1 - .L_0)
	.align		4
.L_0:
        /*0004*/ 	.word	index@(triton_poi_fused_convolution_4)
        /*0008*/ 	.word	0x0000000a


	//----- nvinfo : EIATTR_MIN_STACK_SIZE
	.align		4
.L_1:
        /*000c*/ 	.byte	0x04, 0x12
        /*000e*/ 	.short	(.L_3 - .L_2)
	.align		4
.L_2:
        /*0010*/ 	.word	index@(triton_poi_fused_convolution_4)
        /*0014*/ 	.word	0x00000000


	//----- nvinfo : EIATTR_FRAME_SIZE
	.align		4
.L_3:
        /*0018*/ 	.byte	0x04, 0x11
        /*001a*/ 	.short	(.L_5 - .L_4)
	.align		4
.L_4:
        /*001c*/ 	.word	index@(triton_poi_fused_convolution_4)
        /*0020*/ 	.word	0x00000000


	//----- nvinfo : EIATTR_MIN_STACK_SIZE
	.align		4
.L_5:
        /*0024*/ 	.byte	0x04, 0x12
        /*0026*/ 	.short	(.L_7 - .L_6)
	.align		4
.L_6:
        /*0028*/ 	.word	index@(triton_poi_fused_convolution_4)
        /*002c*/ 	.word	0x00000000
.L_7:


//--------------------- .nv.info.triton_poi_fused_convolution_4 --------------------------
	.section	.nv.info.triton_poi_fused_convolution_4,"",@"SHT_CUDA_INFO"
	.sectionflags	@""
	.align	4


	//----- nvinfo : EIATTR_CUDA_API_VERSION
	.align		4
        /*0000*/ 	.byte	0x04, 0x37
        /*0002*/ 	.short	(.L_9 - .L_8)
.L_8:
        /*0004*/ 	.word	0x0000007c


	//----- nvinfo : EIATTR_KPARAM_INFO
	.align		4
.L_9:
        /*0008*/ 	.byte	0x04, 0x17
        /*000a*/ 	.short	(.L_11 - .L_10)
.L_10:
        /*000c*/ 	.word	0x00000000
        /*0010*/ 	.short	0x0002
        /*0012*/ 	.short	0x0010
        /*0014*/ 	.byte	0x00, 0xf0, 0x11, 0x00


	//----- nvinfo : EIATTR_KPARAM_INFO
	.align		4
.L_11:
        /*0018*/ 	.byte	0x04, 0x17
        /*001a*/ 	.short	(.L_13 - .L_12)
.L_12:
        /*001c*/ 	.word	0x00000000
        /*0020*/ 	.short	0x0001
        /*0022*/ 	.short	0x0008
        /*0024*/ 	.byte	0x00, 0xf4, 0x21, 0x00


	//----- nvinfo : EIATTR_KPARAM_INFO
	.align		4
.L_13:
        /*0028*/ 	.byte	0x04, 0x17
        /*002a*/ 	.short	(.L_15 - .L_14)
.L_14:
        /*002c*/ 	.word	0x00000000
        /*0030*/ 	.short	0x0000
        /*0032*/ 	.short	0x0000
        /*0034*/ 	.byte	0x00, 0xf4, 0x21, 0x00


	//----- nvinfo : EIATTR_SPARSE_MMA_MASK
	.align		4
.L_15:
        /*0038*/ 	.byte	0x03, 0x50
        /*003a*/ 	.short	0x0000


	//----- nvinfo : EIATTR_MAXREG_COUNT
	.align		4
        /*003c*/ 	.byte	0x03, 0x1b
        /*003e*/ 	.short	0x00ff


	//----- nvinfo : EIATTR_EXIT_INSTR_OFFSETS
	.align		4
        /*0040*/ 	.byte	0x04, 0x1c
        /*0042*/ 	.short	(.L_17 - .L_16)


	//   ....[0]....
.L_16:
        /*0044*/ 	.word	0x00000100


	//   ....[1]....
        /*0048*/ 	.word	0x00000120


	//----- nvinfo : EIATTR_REQNTID
	.align		4
.L_17:
        /*004c*/ 	.byte	0x04, 0x10
        /*004e*/ 	.short	(.L_19 - .L_18)
.L_18:
        /*0050*/ 	.word	0x00000020
        /*0054*/ 	.word	0x00000001
        /*0058*/ 	.word	0x00000001


	//----- nvinfo : EIATTR_CBANK_PARAM_SIZE
	.align		4
.L_19:
        /*005c*/ 	.byte	0x03, 0x19
        /*005e*/ 	.short	0x0014


	//----- nvinfo : EIATTR_PARAM_CBANK
	.align		4
        /*0060*/ 	.byte	0x04, 0x0a
        /*0062*/ 	.short	(.L_21 - .L_20)
	.align		4
.L_20:
        /*0064*/ 	.word	index@(.nv.constant0.triton_poi_fused_convolution_4)
        /*0068*/ 	.short	0x0210
        /*006a*/ 	.short	0x0014


	//----- nvinfo : EIATTR_SW_WAR
	.align		4
.L_21:
        /*006c*/ 	.byte	0x04, 0x36
        /*006e*/ 	.short	(.L_23 - .L_22)
.L_22:
        /*0070*/ 	.word	0x00000008
.L_23:


//--------------------- .nv.callgraph             --------------------------
	.section	.nv.callgraph,"",@"SHT_CUDA_CALLGRAPH"
	.align	4
	.sectionentsize	8
	.align		4
        /*0000*/ 	.word	0x00000000
	.align		4
        /*0004*/ 	.word	0xffffffff
	.align		4
        /*0008*/ 	.word	0x00000000
	.align		4
        /*000c*/ 	.word	0xfffffffe
	.align		4
        /*0010*/ 	.word	0x00000000
	.align		4
        /*0014*/ 	.word	0xfffffffd
	.align		4
        /*0018*/ 	.word	0x00000000
	.align		4
        /*001c*/ 	.word	0xfffffffc


//--------------------- .text.triton_poi_fused_convolution_4 --------------------------
	.section	.text.triton_poi_fused_convolution_4,"ax",@progbits
	.align	128
        .global         triton_poi_fused_convolution_4
        .type           triton_poi_fused_convolution_4,@function
        .size           triton_poi_fused_convolution_4,(.L_x_1 - triton_poi_fused_convolution_4)
        .other          triton_poi_fused_convolution_4,@"STO_CUDA_ENTRY STV_DEFAULT"
triton_poi_fused_convolution_4:
.text.triton_poi_fused_convolution_4:
[----:B------:R-:W0:Y:S02]  /*0000*/  LDC R1, c[0x0][0x28] ;  /* 0x00000a00ff017b82 */ /* 0x000e240000000800 */
[----:B------:R-:W1:Y:S01]  /*0010*/  S2R R6, SR_TID.X ;  /* 0x0000000000067919 */ /* 0x000e620000002100 */
[----:B------:R-:W2:Y:S01]  /*0020*/  LDC.64 R2, c[0x0][0x210] ;  /* 0x00008400ff027b82 */ /* 0x000ea20000000a00 */
[----:B------:R-:W-:Y:S01]  /*0030*/  ULDC.64 UR4, c[0x0][0x208] ;  /* 0x0000820000047ab9 */ /* 0x000fe20000000a00 */
[----:B------:R-:W3:Y:S06]  /*0040*/  S2R R7, SR_CTAID.X ;  /* 0x0000000000077919 */ /* 0x000eec0000002500 */
[----:B------:R-:W4:Y:S01]  /*0050*/  LDC.64 R4, c[0x0][0x218] ;  /* 0x00008600ff047b82 */ /* 0x000f220000000a00 */
[----:B-1----:R-:W-:Y:S01]  /*0060*/  LOP3.LUT R0, R6, 0xf, RZ, 0xc0, !PT ;  /* 0x0000000f06007812 */ /* 0x002fe200078ec0ff */
[----:B----4-:R-:W4:Y:S04]  /*0070*/  LDG.E R5, desc[UR4][R4.64] ;  /* 0x0000000404057981 */ /* 0x010f28000c1e1900 */
[----:B---3--:R-:W-:-:S02]  /*0080*/  IMAD R7, R7, 0x10, R0 ;  /* 0x0000001007077824 */ /* 0x008fc400078e0200 */
[----:B------:R-:W-:Y:S02]  /*0090*/  IMAD.MOV.U32 R0, RZ, RZ, RZ ;  /* 0x000000ffff007224 */ /* 0x000fe400078e00ff */
[C---:B--2---:R-:W-:Y:S01]  /*00a0*/  IMAD.WIDE R2, R7.reuse, 0x4, R2 ;  /* 0x0000000407027825 */ /* 0x044fe200078e0202 */
[----:B------:R-:W-:-:S13]  /*00b0*/  ISETP.GE.AND P0, PT, R7, 0x10, PT ;  /* 0x000000100700780c */ /* 0x000fda0003f06270 */
[----:B------:R-:W4:Y:S01]  /*00c0*/  @!P0 LDG.E R0, desc[UR4][R2.64] ;  /* 0x0000000402008981 */ /* 0x000f22000c1e1900 */
[----:B------:R-:W-:-:S04]  /*00d0*/  LOP3.LUT P0, RZ, R6, 0x10, RZ, 0xc0, !PT ;  /* 0x0000001006ff7812 */ /* 0x000fc8000780c0ff */
[----:B------:R-:W-:Y:S01]  /*00e0*/  ISETP.LT.AND P0, PT, R7, 0x10, !P0 ;  /* 0x000000100700780c */ /* 0x000fe20004701270 */
[----:B----4-:R-:W-:-:S12]  /*00f0*/  FADD R7, R5, R0 ;  /* 0x0000000005077221 */ /* 0x010fd80000000000 */
[----:B------:R-:W-:Y:S05]  /*0100*/  @!P0 EXIT ;  /* 0x000000000000894d */ /* 0x000fea0003800000 */
[----:B------:R-:W-:Y:S01]  /*0110*/  STG.E desc[UR4][R2.64], R7 ;  /* 0x0000000702007986 */ /* 0x000fe2000c101904 */
[----:B------:R-:W-:Y:S05]  /*0120*/  EXIT ;  /* 0x000000000000794d */ /* 0x000fea0003800000 */
.L_x_0:
[----:B------:R-:W-:-:S00]  /*0130*/  BRA `(.L_x_0) ;  /* 0xfffffffc00fc7947 */ /* 0x000fc0000383ffff */
[----:B------:R-:W-:-:S00]  /*0140*/  NOP ;  /* 0x0000000000007918 */ /* 0x000fc00000000000 */
        /* <DEDUP_REMOVED lines=11> */
.L_x_1:


//--------------------- .nv.constant0.triton_poi_fused_convolution_4 --------------------------
	.section	.nv.constant0.triton_poi_fused_convolution_4,"a",@progbits
	.sectionflags	@""
	.align	4
.nv.constant0.triton_poi_fused_convolution_4:
	.zero		548
